	.headerflags	@"EF_CUDA_TEXMODE_UNIFIED EF_CUDA_64BIT_ADDRESS EF_CUDA_ACCELERATORS EF_CUDA_SM90 EF_CUDA_VIRTUAL_SM(EF_CUDA_SM90)"
	.elftype	@"ET_EXEC"


//--------------------- .nv.info                  --------------------------
	.section	.nv.info,"",@"SHT_CUDA_INFO"
	.align	4


	//----- nvinfo : EIATTR_REGCOUNT
	.align		4
        /*0000*/ 	.byte	0x04, 0x2f
        /*0002*/ 	.short	(.L_1 - .L_0)
	.align		4
.L_0:
        /*0004*/ 	.word	index@(triton_poi_fused_div_sub_8)
        /*0008*/ 	.word	0x00000020


	//----- nvinfo : EIATTR_MIN_STACK_SIZE
	.align		4
.L_1:
        /*000c*/ 	.byte	0x04, 0x12
        /*000e*/ 	.short	(.L_3 - .L_2)
	.align		4
.L_2:
        /*0010*/ 	.word	index@(triton_poi_fused_div_sub_8)
        /*0014*/ 	.word	0x00000000


	//----- nvinfo : EIATTR_FRAME_SIZE
	.align		4
.L_3:
        /*0018*/ 	.byte	0x04, 0x11
        /*001a*/ 	.short	(.L_5 - .L_4)
	.align		4
.L_4:
        /*001c*/ 	.word	index@(triton_poi_fused_div_sub_8)
        /*0020*/ 	.word	0x00000000


	//----- nvinfo : EIATTR_MIN_STACK_SIZE
	.align		4
.L_5:
        /*0024*/ 	.byte	0x04, 0x12
        /*0026*/ 	.short	(.L_7 - .L_6)
	.align		4
.L_6:
        /*0028*/ 	.word	index@(triton_poi_fused_div_sub_8)
        /*002c*/ 	.word	0x00000000
.L_7:


//--------------------- .nv.info.triton_poi_fused_div_sub_8 --------------------------
	.section	.nv.info.triton_poi_fused_div_sub_8,"",@"SHT_CUDA_INFO"
	.sectionflags	@""
	.align	4


	//----- nvinfo : EIATTR_CUDA_API_VERSION
	.align		4
        /*0000*/ 	.byte	0x04, 0x37
        /*0002*/ 	.short	(.L_9 - .L_8)
.L_8:
        /*0004*/ 	.word	0x0000007c


	//----- nvinfo : EIATTR_KPARAM_INFO
	.align		4
.L_9:
        /*0008*/ 	.byte	0x04, 0x17
        /*000a*/ 	.short	(.L_11 - .L_10)
.L_10:
        /*000c*/ 	.word	0x00000000
        /*0010*/ 	.short	0x0005
        /*0012*/ 	.short	0x0024
        /*0014*/ 	.byte	0x00, 0xf0, 0x11, 0x00


	//----- nvinfo : EIATTR_KPARAM_INFO
	.align		4
.L_11:
        /*0018*/ 	.byte	0x04, 0x17
        /*001a*/ 	.short	(.L_13 - .L_12)
.L_12:
        /*001c*/ 	.word	0x00000000
        /*0020*/ 	.short	0x0004
        /*0022*/ 	.short	0x0020
        /*0024*/ 	.byte	0x00, 0xf0, 0x11, 0x00


	//----- nvinfo : EIATTR_KPARAM_INFO
	.align		4
.L_13:
        /*0028*/ 	.byte	0x04, 0x17
        /*002a*/ 	.short	(.L_15 - .L_14)
.L_14:
        /*002c*/ 	.word	0x00000000
        /*0030*/ 	.short	0x0003
        /*0032*/ 	.short	0x0018
        /*0034*/ 	.byte	0x00, 0xf4, 0x21, 0x00


	//----- nvinfo : EIATTR_KPARAM_INFO
	.align		4
.L_15:
        /*0038*/ 	.byte	0x04, 0x17
        /*003a*/ 	.short	(.L_17 - .L_16)
.L_16:
        /*003c*/ 	.word	0x00000000
        /*0040*/ 	.short	0x0002
        /*0042*/ 	.short	0x0010
        /*0044*/ 	.byte	0x00, 0xf4, 0x21, 0x00


	//----- nvinfo : EIATTR_KPARAM_INFO
	.align		4
.L_17:
        /*0048*/ 	.byte	0x04, 0x17
        /*004a*/ 	.short	(.L_19 - .L_18)
.L_18:
        /*004c*/ 	.word	0x00000000
        /*0050*/ 	.short	0x0001
        /*0052*/ 	.short	0x0008
        /*0054*/ 	.byte	0x00, 0xf4, 0x21, 0x00


	//----- nvinfo : EIATTR_KPARAM_INFO
	.align		4
.L_19:
        /*0058*/ 	.byte	0x04, 0x17
        /*005a*/ 	.short	(.L_21 - .L_20)
.L_20:
        /*005c*/ 	.word	0x00000000
        /*0060*/ 	.short	0x0000
        /*0062*/ 	.short	0x0000
        /*0064*/ 	.byte	0x00, 0xf4, 0x21, 0x00


	//----- nvinfo : EIATTR_SPARSE_MMA_MASK
	.align		4
.L_21:
        /*0068*/ 	.byte	0x03, 0x50
        /*006a*/ 	.short	0x0000


	//----- nvinfo : EIATTR_MAXREG_COUNT
	.align		4
        /*006c*/ 	.byte	0x03, 0x1b
        /*006e*/ 	.short	0x00ff


	//----- nvinfo : EIATTR_EXIT_INSTR_OFFSETS
	.align		4
        /*0070*/ 	.byte	0x04, 0x1c
        /*0072*/ 	.short	(.L_23 - .L_22)


	//   ....[0]....
.L_22:
        /*0074*/ 	.word	0x00000ce0


	//   ....[1]....
        /*0078*/ 	.word	0x00000d80


	//----- nvinfo : EIATTR_REQNTID
	.align		4
.L_23:
        /*007c*/ 	.byte	0x04, 0x10
        /*007e*/ 	.short	(.L_25 - .L_24)
.L_24:
        /*0080*/ 	.word	0x00000080
        /*0084*/ 	.word	0x00000001
        /*0088*/ 	.word	0x00000001


	//----- nvinfo : EIATTR_CBANK_PARAM_SIZE
	.align		4
.L_25:
        /*008c*/ 	.byte	0x03, 0x19
        /*008e*/ 	.short	0x0028


	//----- nvinfo : EIATTR_PARAM_CBANK
	.align		4
        /*0090*/ 	.byte	0x04, 0x0a
        /*0092*/ 	.short	(.L_27 - .L_26)
	.align		4
.L_26:
        /*0094*/ 	.word	index@(.nv.constant0.triton_poi_fused_div_sub_8)
        /*0098*/ 	.short	0x0210
        /*009a*/ 	.short	0x0028


	//----- nvinfo : EIATTR_SW_WAR
	.align		4
.L_27:
        /*009c*/ 	.byte	0x04, 0x36
        /*009e*/ 	.short	(.L_29 - .L_28)
.L_28:
        /*00a0*/ 	.word	0x00000008
.L_29:


//--------------------- .nv.callgraph             --------------------------
	.section	.nv.callgraph,"",@"SHT_CUDA_CALLGRAPH"
	.align	4
	.sectionentsize	8
	.align		4
        /*0000*/ 	.word	0x00000000
	.align		4
        /*0004*/ 	.word	0xffffffff
	.align		4
        /*0008*/ 	.word	0x00000000
	.align		4
        /*000c*/ 	.word	0xfffffffe
	.align		4
        /*0010*/ 	.word	0x00000000
	.align		4
        /*0014*/ 	.word	0xfffffffd
	.align		4
        /*0018*/ 	.word	0x00000000
	.align		4
        /*001c*/ 	.word	0xfffffffc


//--------------------- .text.triton_poi_fused_div_sub_8 --------------------------
	.section	.text.triton_poi_fused_div_sub_8,"ax",@progbits
	.sectionflags	@"SHF_BARRIERS=1"
	.align	128
        .global         triton_poi_fused_div_sub_8
        .type           triton_poi_fused_div_sub_8,@function
        .size           triton_poi_fused_div_sub_8,(.L_x_1 - triton_poi_fused_div_sub_8)
        .other          triton_poi_fused_div_sub_8,@"STO_CUDA_ENTRY STV_DEFAULT"
triton_poi_fused_div_sub_8:
.text.triton_poi_fused_div_sub_8:
[----:B------:R-:W0:Y:S01]  /*0000*/  LDC R1, c[0x0][0x28] ;  /* 0x00000a00ff017b82 */ /* 0x000e220000000800 */
[----:B------:R-:W1:Y:S07]  /*0010*/  S2R R12, SR_TID.X ;  /* 0x00000000000c7919 */ /* 0x000e6e0000002100 */
[----:B------:R-:W2:Y:S01]  /*0020*/  S2UR UR4, SR_CTAID.Y ;  /* 0x00000000000479c3 */ /* 0x000ea20000002600 */
[----:B------:R-:W-:Y:S01]  /*0030*/  ULDC.64 UR8, c[0x0][0x208] ;  /* 0x0000820000087ab9 */ /* 0x000fe20000000a00 */
[----:B------:R-:W3:Y:S06]  /*0040*/  S2R R13, SR_CTAID.X ;  /* 0x00000000000d7919 */ /* 0x000eec0000002500 */
[----:B------:R-:W4:Y:S08]  /*0050*/  LDC.64 R14, c[0x0][0x220] ;  /* 0x00008800ff0e7b82 */ /* 0x000f300000000a00 */
[----:B------:R-:W5:Y:S01]  /*0060*/  LDC.64 R6, c[0x0][0x218] ;  /* 0x00008600ff067b82 */ /* 0x000f620000000a00 */
[----:B--2---:R-:W-:-:S07]  /*0070*/  USHF.L.U32 UR4, UR4, 0x4, URZ ;  /* 0x0000000404047899 */ /* 0x004fce000800063f */
[----:B------:R-:W2:Y:S01]  /*0080*/  LDC.64 R4, c[0x0][0x210] ;  /* 0x00008400ff047b82 */ /* 0x000ea20000000a00 */
[----:B-1----:R-:W-:-:S04]  /*0090*/  SHF.R.U32.HI R0, RZ, 0x4, R12 ;  /* 0x00000004ff007819 */ /* 0x002fc8000001160c */
[----:B------:R-:W-:-:S04]  /*00a0*/  SGXT.U32 R0, R0, 0x3 ;  /* 0x000000030000781a */ /* 0x000fc80000000000 */
[----:B------:R-:W-:-:S04]  /*00b0*/  LOP3.LUT R2, R0, UR4, RZ, 0xfc, !PT ;  /* 0x0000000400027c12 */ /* 0x000fc8000f8efcff */
[C---:B------:R-:W-:Y:S01]  /*00c0*/  ISETP.GE.AND P0, PT, R2.reuse, 0xc, PT ;  /* 0x0000000c0200780c */ /* 0x040fe20003f06270 */
[----:B------:R-:W-:-:S05]  /*00d0*/  IMAD.HI R0, R2, 0x55555556, RZ ;  /* 0x5555555602007827 */ /* 0x000fca00078e02ff */
[----:B------:R-:W-:Y:S02]  /*00e0*/  LEA.HI R3, R0, R0, RZ, 0x1 ;  /* 0x0000000000037211 */ /* 0x000fe400078f08ff */
[----:B---3--:R-:W-:Y:S02]  /*00f0*/  SHF.L.U32 R13, R13, 0x6, RZ ;  /* 0x000000060d0d7819 */ /* 0x008fe400000006ff */
[----:B------:R-:W-:Y:S01]  /*0100*/  SHF.L.U32 R18, R12, 0x2, RZ ;  /* 0x000000020c127819 */ /* 0x000fe200000006ff */
[----:B------:R-:W-:Y:S01]  /*0110*/  IMAD R19, R3, -0x3, R2 ;  /* 0xfffffffd03137824 */ /* 0x000fe200078e0202 */
[----:B------:R-:W-:Y:S01]  /*0120*/  HFMA2.MMA R3, -RZ, RZ, 0, 0 ;  /* 0x00000000ff037435 */ /* 0x000fe200000001ff */
[----:B------:R-:W-:Y:S02]  /*0130*/  MOV R16, RZ ;  /* 0x000000ff00107202 */ /* 0x000fe40000000f00 */
[----:B----4-:R-:W-:Y:S01]  /*0140*/  IMAD.WIDE R10, R19, 0x4, R14 ;  /* 0x00000004130a7825 */ /* 0x010fe200078e020e */
[----:B------:R-:W-:-:S02]  /*0150*/  CS2R R8, SRZ ;  /* 0x0000000000087805 */ /* 0x000fc4000001ff00 */
[----:B------:R-:W-:-:S04]  /*0160*/  LOP3.LUT R0, R2, 0x8, RZ, 0xfc, !PT ;  /* 0x0000000802007812 */ /* 0x000fc800078efcff */
[----:B------:R1:W3:Y:S01]  /*0170*/  @!P0 LDG.E.EL R3, desc[UR8][R10.64] ;  /* 0x000000080a038981 */ /* 0x0002e2000c2e1900 */
[----:B------:R-:W-:Y:S01]  /*0180*/  LOP3.LUT R17, R13, 0x3c, R18, 0xf8, !PT ;  /* 0x0000003c0d117812 */ /* 0x000fe200078ef812 */
[----:B-----5:R-:W-:Y:S01]  /*0190*/  IMAD.WIDE R18, R19, 0x4, R6 ;  /* 0x0000000413127825 */ /* 0x020fe200078e0206 */
[----:B------:R-:W-:Y:S02]  /*01a0*/  ISETP.GE.AND P1, PT, R0, 0xc, PT ;  /* 0x0000000c0000780c */ /* 0x000fe40003f26270 */
[----:B------:R-:W-:Y:S01]  /*01b0*/  LEA R23, R2, R17, 0xc ;  /* 0x0000001102177211 */ /* 0x000fe200078e60ff */
[----:B------:R-:W-:Y:S01]  /*01c0*/  IMAD.HI R20, R0, 0x55555556, RZ ;  /* 0x5555555600147827 */ /* 0x000fe200078e02ff */
[----:B------:R-:W4:Y:S01]  /*01d0*/  @!P0 LDG.E.EL R16, desc[UR8][R18.64] ;  /* 0x0000000812108981 */ /* 0x000f22000c2e1900 */
[----:B------:R-:W-:Y:S01]  /*01e0*/  HFMA2.MMA R2, -RZ, RZ, 0, 0 ;  /* 0x00000000ff027435 */ /* 0x000fe200000001ff */
[----:B-1----:R-:W-:Y:S01]  /*01f0*/  CS2R R10, SRZ ;  /* 0x00000000000a7805 */ /* 0x002fe2000001ff00 */
[----:B--2---:R-:W-:Y:S01]  /*0200*/  IMAD.WIDE R22, R23, 0x4, R4 ;  /* 0x0000000417167825 */ /* 0x004fe200078e0204 */
[----:B------:R-:W-:-:S04]  /*0210*/  LEA.HI R21, R20, R20, RZ, 0x1 ;  /* 0x0000001414157211 */ /* 0x000fc800078f08ff */
[----:B------:R-:W4:Y:S01]  /*0220*/  @!P0 LDG.E.EL.128 R8, desc[UR8][R22.64] ;  /* 0x0000000816088981 */ /* 0x000f22000c2e1d00 */
[----:B------:R-:W-:-:S04]  /*0230*/  IMAD R21, R21, -0x3, R0 ;  /* 0xfffffffd15157824 */ /* 0x000fc800078e0200 */
[----:B------:R-:W-:-:S05]  /*0240*/  IMAD.WIDE R14, R21, 0x4, R14 ;  /* 0x00000004150e7825 */ /* 0x000fca00078e020e */
[----:B------:R1:W2:Y:S01]  /*0250*/  @!P1 LDG.E.EL R2, desc[UR8][R14.64] ;  /* 0x000000080e029981 */ /* 0x0002a2000c2e1900 */
[----:B------:R-:W-:Y:S01]  /*0260*/  LEA R25, R0, R17, 0xc ;  /* 0x0000001100197211 */ /* 0x000fe200078e60ff */
[----:B------:R-:W-:Y:S01]  /*0270*/  IMAD.WIDE R26, R21, 0x4, R6 ;  /* 0x00000004151a7825 */ /* 0x000fe200078e0206 */
[----:B------:R-:W-:Y:S02]  /*0280*/  MOV R21, RZ ;  /* 0x000000ff00157202 */ /* 0x000fe40000000f00 */
[----:B------:R-:W-:Y:S01]  /*0290*/  CS2R R6, SRZ ;  /* 0x0000000000067805 */ /* 0x000fe2000001ff00 */
[----:B------:R-:W-:Y:S01]  /*02a0*/  IMAD.WIDE R24, R25, 0x4, R4 ;  /* 0x0000000419187825 */ /* 0x000fe200078e0204 */
[----:B------:R-:W-:Y:S02]  /*02b0*/  CS2R R4, SRZ ;  /* 0x0000000000047805 */ /* 0x000fe4000001ff00 */
[----:B------:R-:W5:Y:S04]  /*02c0*/  @!P1 LDG.E.EL R21, desc[UR8][R26.64] ;  /* 0x000000081a159981 */ /* 0x000f68000c2e1900 */
[----:B------:R1:W5:Y:S02]  /*02d0*/  @!P1 LDG.E.EL.128 R4, desc[UR8][R24.64] ;  /* 0x0000000818049981 */ /* 0x000364000c2e1d00 */
[----:B-1----:R-:W1:Y:S01]  /*02e0*/  S2R R14, SR_TID.X ;  /* 0x00000000000e7919 */ /* 0x002e620000002100 */
[----:B------:R-:W1:Y:S01]  /*02f0*/  S2UR UR6, SR_CgaCtaId ;  /* 0x00000000000679c3 */ /* 0x000e620000008800 */
[----:B------:R-:W-:-:S02]  /*0300*/  UMOV UR5, 0x400 ;  /* 0x0000040000057882 */ /* 0x000fc40000000000 */
[----:B01----:R-:W-:Y:S01]  /*0310*/  UPRMT UR5, UR6, 0x654, UR5 ;  /* 0x0000065406057896 */ /* 0x003fe20008000005 */
[C---:B------:R-:W-:Y:S02]  /*0320*/  SHF.L.U32 R17, R14.reuse, 0x2, RZ ;  /* 0x000000020e117819 */ /* 0x040fe400000006ff */
[----:B------:R-:W-:Y:S02]  /*0330*/  LOP3.LUT R15, R14, 0x40, RZ, 0xc0, !PT ;  /* 0x000000400e0f7812 */ /* 0x000fe400078ec0ff */
[----:B------:R-:W-:-:S04]  /*0340*/  LOP3.LUT R0, R17, 0xc0, RZ, 0xc0, !PT ;  /* 0x000000c011007812 */ /* 0x000fc800078ec0ff */
[----:B------:R-:W-:Y:S02]  /*0350*/  LEA R0, R15, R0, 0x2 ;  /* 0x000000000f007211 */ /* 0x000fe400078e10ff */
[----:B------:R-:W-:Y:S02]  /*0360*/  SHF.R.U32.HI R18, RZ, 0x4, R14 ;  /* 0x00000004ff127819 */ /* 0x000fe4000001160e */
[----:B------:R-:W-:Y:S02]  /*0370*/  LOP3.LUT R22, R0, 0x3c, R17, 0xf8, !PT ;  /* 0x0000003c00167812 */ /* 0x000fe400078ef811 */
[----:B------:R-:W-:Y:S02]  /*0380*/  LEA.HI R15, R0, UR5, RZ, 0x1c ;  /* 0x00000005000f7c11 */ /* 0x000fe4000f8fe0ff */
[----:B------:R-:W-:Y:S02]  /*0390*/  LOP3.LUT R0, R13, 0x3f, R12, 0xf8, !PT ;  /* 0x0000003f0d007812 */ /* 0x000fe400078ef80c */
[----:B------:R-:W-:-:S02]  /*03a0*/  SHF.R.U32.HI R12, RZ, 0x6, R12 ;  /* 0x00000006ff0c7819 */ /* 0x000fc4000001160c */
[----:B------:R-:W-:Y:S02]  /*03b0*/  LOP3.LUT R13, R14, 0x7f, RZ, 0xc0, !PT ;  /* 0x0000007f0e0d7812 */ /* 0x000fe400078ec0ff */
[----:B------:R-:W-:Y:S02]  /*03c0*/  LOP3.LUT R14, R18, 0x4, RZ, 0xc0, !PT ;  /* 0x00000004120e7812 */ /* 0x000fe400078ec0ff */
[----:B------:R-:W-:Y:S02]  /*03d0*/  SGXT.U32 R12, R12, 0x1 ;  /* 0x000000010c0c781a */ /* 0x000fe40000000000 */
[----:B------:R-:W-:Y:S02]  /*03e0*/  LOP3.LUT R17, R13, 0x100, RZ, 0xfc, !PT ;  /* 0x000001000d117812 */ /* 0x000fe400078efcff */
[----:B------:R-:W-:Y:S02]  /*03f0*/  IADD3 R14, R14, UR5, RZ ;  /* 0x000000050e0e7c10 */ /* 0x000fe4000fffe0ff */
[----:B------:R-:W-:-:S02]  /*0400*/  SHF.R.U32.HI R17, RZ, 0x4, R17 ;  /* 0x00000004ff117819 */ /* 0x000fc40000011611 */
[----:B------:R-:W-:Y:S02]  /*0410*/  LOP3.LUT R12, R12, UR4, RZ, 0xfc, !PT ;  /* 0x000000040c0c7c12 */ /* 0x000fe4000f8efcff */
[----:B------:R-:W-:Y:S02]  /*0420*/  LEA R22, R22, R15, 0x2 ;  /* 0x0000000f16167211 */ /* 0x000fe400078e10ff */
[C---:B------:R-:W-:Y:S02]  /*0430*/  LOP3.LUT R15, R13.reuse, 0x80, RZ, 0xfc, !PT ;  /* 0x000000800d0f7812 */ /* 0x040fe400078efcff */
[C---:B------:R-:W-:Y:S02]  /*0440*/  LOP3.LUT R18, R13.reuse, 0x180, RZ, 0xfc, !PT ;  /* 0x000001800d127812 */ /* 0x040fe400078efcff */
[----:B------:R-:W-:Y:S02]  /*0450*/  LEA R20, R13, R14, 0x2 ;  /* 0x0000000e0d147211 */ /* 0x000fe400078e10ff */
[----:B------:R-:W-:Y:S01]  /*0460*/  LOP3.LUT R14, R17, 0x14, RZ, 0xc0, !PT ;  /* 0x00000014110e7812 */ /* 0x000fe200078ec0ff */
[----:B------:R-:W-:Y:S01]  /*0470*/  IMAD.HI R17, R12, 0x55555556, RZ ;  /* 0x555555560c117827 */ /* 0x000fe200078e02ff */
[----:B------:R-:W-:-:S02]  /*0480*/  SHF.R.U32.HI R15, RZ, 0x4, R15 ;  /* 0x00000004ff0f7819 */ /* 0x000fc4000001160f */
[----:B------:R-:W-:Y:S02]  /*0490*/  SHF.R.U32.HI R18, RZ, 0x4, R18 ;  /* 0x00000004ff127819 */ /* 0x000fe40000011612 */
[----:B------:R-:W-:Y:S02]  /*04a0*/  LOP3.LUT R15, R15, 0xc, RZ, 0xc0, !PT ;  /* 0x0000000c0f0f7812 */ /* 0x000fe400078ec0ff */
[----:B------:R-:W-:Y:S02]  /*04b0*/  LOP3.LUT R23, R18, 0x1c, RZ, 0xc0, !PT ;  /* 0x0000001c12177812 */ /* 0x000fe400078ec0ff */
[----:B------:R-:W-:Y:S02]  /*04c0*/  LEA.HI R17, R17, R17, RZ, 0x1 ;  /* 0x0000001111117211 */ /* 0x000fe400078f08ff */
[----:B------:R-:W-:Y:S02]  /*04d0*/  IADD3 R18, R15, UR5, RZ ;  /* 0x000000050f127c10 */ /* 0x000fe4000fffe0ff */
[----:B------:R-:W-:Y:S01]  /*04e0*/  IADD3 R24, R23, UR5, RZ ;  /* 0x0000000517187c10 */ /* 0x000fe2000fffe0ff */
[----:B------:R-:W-:Y:S01]  /*04f0*/  IMAD R23, R17, -0x3, R12 ;  /* 0xfffffffd11177824 */ /* 0x000fe200078e020c */
[----:B------:R-:W-:-:S03]  /*0500*/  LOP3.LUT R15, R12, 0x4, RZ, 0xfc, !PT ;  /* 0x000000040c0f7812 */ /* 0x000fc600078efcff */
[----:B------:R-:W-:Y:S02]  /*0510*/  IMAD R26, R0, 0x3, R23 ;  /* 0x00000003001a7824 */ /* 0x000fe400078e0217 */
[----:B------:R-:W-:-:S04]  /*0520*/  IMAD.HI R23, R15, 0x55555556, RZ ;  /* 0x555555560f177827 */ /* 0x000fc800078e02ff */
[----:B------:R-:W-:Y:S01]  /*0530*/  IMAD R17, R17, 0x3000, R26 ;  /* 0x0000300011117824 */ /* 0x000fe200078e021a */
[----:B------:R-:W-:Y:S02]  /*0540*/  LEA.HI R26, R23, R23, RZ, 0x1 ;  /* 0x00000017171a7211 */ /* 0x000fe400078f08ff */
[----:B------:R-:W-:Y:S02]  /*0550*/  IADD3 R14, R14, UR5, RZ ;  /* 0x000000050e0e7c10 */ /* 0x000fe4000fffe0ff */
[C---:B------:R-:W-:Y:S02]  /*0560*/  LEA R18, R13.reuse, R18, 0x2 ;  /* 0x000000120d127211 */ /* 0x040fe400078e10ff */
[C---:B------:R-:W-:Y:S02]  /*0570*/  LEA R14, R13.reuse, R14, 0x2 ;  /* 0x0000000e0d0e7211 */ /* 0x040fe400078e10ff */
[----:B------:R-:W-:Y:S02]  /*0580*/  LEA R13, R13, R24, 0x2 ;  /* 0x000000180d0d7211 */ /* 0x000fe400078e10ff */
[----:B------:R-:W-:-:S05]  /*0590*/  LOP3.LUT R19, R12, 0x2, RZ, 0xfc, !PT ;  /* 0x000000020c137812 */ /* 0x000fca00078efcff */
[C---:B------:R-:W-:Y:S01]  /*05a0*/  IMAD.HI R24, R19.reuse, 0x55555556, RZ ;  /* 0x5555555613187827 */ /* 0x040fe200078e02ff */
[----:B------:R-:W-:-:S04]  /*05b0*/  ISETP.GE.AND P1, PT, R19, 0xc, PT ;  /* 0x0000000c1300780c */ /* 0x000fc80003f26270 */
[----:B------:R-:W-:-:S05]  /*05c0*/  LEA.HI R24, R24, R24, RZ, 0x1 ;  /* 0x0000001818187211 */ /* 0x000fca00078f08ff */
[----:B------:R-:W-:Y:S01]  /*05d0*/  IMAD R19, R24, -0x3, R19 ;  /* 0xfffffffd18137824 */ /* 0x000fe200078e0213 */
[C---:B---3--:R-:W-:Y:S02]  /*05e0*/  FSETP.GT.AND P2, PT, |R3|.reuse, 8.50705917302346158658e+37, PT ;  /* 0x7e8000000300780b */ /* 0x048fe40003f44200 */
[----:B------:R-:W-:-:S11]  /*05f0*/  FSETP.GEU.AND P4, PT, |R3|, 1.175494350822287508e-38, PT ;  /* 0x008000000300780b */ /* 0x000fd60003f8e200 */
[----:B------:R-:W-:-:S04]  /*0600*/  @P2 FMUL R3, R3, 0.25 ;  /* 0x3e80000003032820 */ /* 0x000fc80000400000 */
[----:B------:R-:W-:Y:S01]  /*0610*/  @!P4 FMUL R3, R3, 16777216 ;  /* 0x4b8000000303c820 */ /* 0x000fe20000400000 */
[C---:B----4-:R-:W-:Y:S01]  /*0620*/  FADD R8, -R16.reuse, R8 ;  /* 0x0000000810087221 */ /* 0x050fe20000000100 */
[C---:B------:R-:W-:Y:S01]  /*0630*/  FADD R9, -R16.reuse, R9 ;  /* 0x0000000910097221 */ /* 0x040fe20000000100 */
[----:B------:R-:W-:-:S03]  /*0640*/  FADD R10, -R16, R10 ;  /* 0x0000000a100a7221 */ /* 0x000fc60000000100 */
[----:B------:R-:W0:Y:S01]  /*0650*/  MUFU.RCP R3, R3 ;  /* 0x0000000300037308 */ /* 0x000e220000001000 */
[----:B------:R-:W-:Y:S01]  /*0660*/  FADD R11, -R16, R11 ;  /* 0x0000000b100b7221 */ /* 0x000fe20000000100 */
[----:B------:R-:W-:Y:S01]  /*0670*/  @P2 FMUL R8, R8, 0.25 ;  /* 0x3e80000008082820 */ /* 0x000fe20000400000 */
[----:B------:R-:W-:Y:S01]  /*0680*/  @P2 FMUL R9, R9, 0.25 ;  /* 0x3e80000009092820 */ /* 0x000fe20000400000 */
[----:B------:R-:W-:Y:S01]  /*0690*/  @P2 FMUL R10, R10, 0.25 ;  /* 0x3e8000000a0a2820 */ /* 0x000fe20000400000 */
[----:B------:R-:W-:Y:S01]  /*06a0*/  @P2 FMUL R11, R11, 0.25 ;  /* 0x3e8000000b0b2820 */ /* 0x000fe20000400000 */
[----:B------:R-:W-:Y:S01]  /*06b0*/  @!P4 FMUL R8, R8, 16777216 ;  /* 0x4b8000000808c820 */ /* 0x000fe20000400000 */
[----:B------:R-:W-:Y:S01]  /*06c0*/  @!P4 FMUL R9, R9, 16777216 ;  /* 0x4b8000000909c820 */ /* 0x000fe20000400000 */
[----:B------:R-:W-:Y:S01]  /*06d0*/  @!P4 FMUL R10, R10, 16777216 ;  /* 0x4b8000000a0ac820 */ /* 0x000fe20000400000 */
[----:B------:R-:W-:Y:S01]  /*06e0*/  @!P4 FMUL R11, R11, 16777216 ;  /* 0x4b8000000b0bc820 */ /* 0x000fe20000400000 */
[C---:B0-----:R-:W-:Y:S01]  /*06f0*/  FMUL R23, R3.reuse, R8 ;  /* 0x0000000803177220 */ /* 0x041fe20000400000 */
[C---:B------:R-:W-:Y:S01]  /*0700*/  FMUL R9, R3.reuse, R9 ;  /* 0x0000000903097220 */ /* 0x040fe20000400000 */
[C---:B------:R-:W-:Y:S01]  /*0710*/  FMUL R25, R3.reuse, R10 ;  /* 0x0000000a03197220 */ /* 0x040fe20000400000 */
[----:B------:R-:W-:-:S02]  /*0720*/  FMUL R11, R3, R11 ;  /* 0x0000000b030b7220 */ /* 0x000fc40000400000 */
[----:B------:R-:W-:Y:S04]  /*0730*/  STS [R22], R23 ;  /* 0x0000001716007388 */ /* 0x000fe80000000800 */
[----:B------:R-:W-:Y:S04]  /*0740*/  STS [R22+0x4], R9 ;  /* 0x0000040916007388 */ /* 0x000fe80000000800 */
[----:B------:R0:W-:Y:S04]  /*0750*/  STS [R22+0x8], R25 ;  /* 0x0000081916007388 */ /* 0x0001e80000000800 */
[----:B------:R-:W-:Y:S01]  /*0760*/  STS [R22+0xc], R11 ;  /* 0x00000c0b16007388 */ /* 0x000fe20000000800 */
[----:B------:R-:W-:Y:S01]  /*0770*/  BAR.SYNC.DEFER_BLOCKING 0x0 ;  /* 0x0000000000007b1d */ /* 0x000fe20000010000 */
[----:B--2---:R-:W-:-:S02]  /*0780*/  FSETP.GT.AND P3, PT, |R2|, 8.50705917302346158658e+37, PT ;  /* 0x7e8000000200780b */ /* 0x004fc40003f64200 */
[----:B------:R-:W-:Y:S01]  /*0790*/  FSETP.GEU.AND P5, PT, |R2|, 1.175494350822287508e-38, PT ;  /* 0x008000000200780b */ /* 0x000fe20003fae200 */
[C---:B-----5:R-:W-:Y:S01]  /*07a0*/  FADD R4, -R21.reuse, R4 ;  /* 0x0000000415047221 */ /* 0x060fe20000000100 */
[C---:B------:R-:W-:Y:S01]  /*07b0*/  FADD R5, -R21.reuse, R5 ;  /* 0x0000000515057221 */ /* 0x040fe20000000100 */
[C---:B------:R-:W-:Y:S01]  /*07c0*/  FADD R3, -R21.reuse, R6 ;  /* 0x0000000615037221 */ /* 0x040fe20000000100 */
[----:B------:R-:W-:-:S07]  /*07d0*/  FADD R7, -R21, R7 ;  /* 0x0000000715077221 */ /* 0x000fce0000000100 */
[----:B------:R-:W-:-:S04]  /*07e0*/  @P3 FMUL R2, R2, 0.25 ;  /* 0x3e80000002023820 */ /* 0x000fc80000400000 */
[----:B------:R-:W-:Y:S01]  /*07f0*/  @!P5 FMUL R2, R2, 16777216 ;  /* 0x4b8000000202d820 */ /* 0x000fe20000400000 */
[----:B------:R-:W1:Y:S04]  /*0800*/  LDS R21, [R20] ;  /* 0x0000000014157984 */ /* 0x000e680000000800 */
[----:B------:R-:W2:Y:S04]  /*0810*/  LDS R11, [R18+0x200] ;  /* 0x00020000120b7984 */ /* 0x000ea80000000800 */
[----:B------:R-:W3:Y:S04]  /*0820*/  LDS R9, [R14+0x400] ;  /* 0x000400000e097984 */ /* 0x000ee80000000800 */
[----:B------:R-:W4:Y:S01]  /*0830*/  LDS R8, [R13+0x600] ;  /* 0x000600000d087984 */ /* 0x000f220000000800 */
[----:B------:R-:W0:Y:S01]  /*0840*/  MUFU.RCP R2, R2 ;  /* 0x0000000200027308 */ /* 0x000e220000001000 */
        /* <DEDUP_REMOVED lines=9> */
[----:B------:R-:W-:Y:S01]  /*08e0*/  BAR.SYNC.DEFER_BLOCKING 0x0 ;  /* 0x0000000000007b1d */ /* 0x000fe20000010000 */
[C---:B------:R-:W-:Y:S01]  /*08f0*/  FMUL R27, R2.reuse, R5 ;  /* 0x00000005021b7220 */ /* 0x040fe20000400000 */
[C---:B------:R-:W-:Y:S01]  /*0900*/  FMUL R29, R2.reuse, R3 ;  /* 0x00000003021d7220 */ /* 0x040fe20000400000 */
[----:B------:R-:W-:Y:S01]  /*0910*/  FMUL R7, R2, R7 ;  /* 0x0000000702077220 */ /* 0x000fe20000400000 */
[----:B------:R-:W-:-:S02]  /*0920*/  LOP3.LUT R6, R12, 0x6, RZ, 0xfc, !PT ;  /* 0x000000060c067812 */ /* 0x000fc400078efcff */
[----:B------:R0:W-:Y:S04]  /*0930*/  STS [R22], R25 ;  /* 0x0000001916007388 */ /* 0x0001e80000000800 */
[----:B------:R5:W-:Y:S04]  /*0940*/  STS [R22+0x4], R27 ;  /* 0x0000041b16007388 */ /* 0x000be80000000800 */
[----:B------:R0:W-:Y:S04]  /*0950*/  STS [R22+0x8], R29 ;  /* 0x0000081d16007388 */ /* 0x0001e80000000800 */
[----:B------:R0:W-:Y:S01]  /*0960*/  STS [R22+0xc], R7 ;  /* 0x00000c0716007388 */ /* 0x0001e20000000800 */
[----:B------:R-:W-:Y:S01]  /*0970*/  BAR.SYNC.DEFER_BLOCKING 0x0 ;  /* 0x0000000000007b1d */ /* 0x000fe20000010000 */
[----:B------:R-:W-:-:S05]  /*0980*/  IMAD.HI R2, R6, 0x55555556, RZ ;  /* 0x5555555606027827 */ /* 0x000fca00078e02ff */
[----:B------:R-:W-:Y:S02]  /*0990*/  LEA.HI R23, R2, R2, RZ, 0x1 ;  /* 0x0000000202177211 */ /* 0x000fe400078f08ff */
[----:B------:R-:W1:Y:S01]  /*09a0*/  LDC.64 R2, c[0x0][0x228] ;  /* 0x00008a00ff027b82 */ /* 0x000e620000000a00 */
[C---:B------:R-:W-:Y:S02]  /*09b0*/  LOP3.LUT R5, R12.reuse, 0x8, RZ, 0xfc, !PT ;  /* 0x000000080c057812 */ /* 0x040fe400078efcff */
[----:B------:R-:W-:Y:S01]  /*09c0*/  LOP3.LUT R4, R12, 0xa, RZ, 0xfc, !PT ;  /* 0x0000000a0c047812 */ /* 0x000fe200078efcff */
[C---:B------:R-:W-:Y:S01]  /*09d0*/  IMAD R10, R23.reuse, -0x3, R6 ;  /* 0xfffffffd170a7824 */ /* 0x040fe200078e0206 */
[----:B------:R-:W-:Y:S02]  /*09e0*/  ISETP.GE.AND P4, PT, R6, 0xc, PT ;  /* 0x0000000c0600780c */ /* 0x000fe40003f86270 */
[----:B------:R-:W-:Y:S01]  /*09f0*/  LOP3.LUT R6, R12, 0xc, RZ, 0xfc, !PT ;  /* 0x0000000c0c067812 */ /* 0x000fe200078efcff */
[----:B------:R-:W1:Y:S04]  /*0a00*/  LDS R20, [R20] ;  /* 0x0000000014147984 */ /* 0x000e680000000800 */
[----:B------:R-:W3:Y:S04]  /*0a10*/  LDS R18, [R18+0x200] ;  /* 0x0002000012127984 */ /* 0x000ee80000000800 */
[----:B------:R-:W3:Y:S01]  /*0a20*/  LDS R14, [R14+0x400] ;  /* 0x000400000e0e7984 */ /* 0x000ee20000000800 */
[----:B------:R-:W-:-:S02]  /*0a30*/  IMAD R23, R23, 0x3000, R10 ;  /* 0x0000300017177824 */ /* 0x000fc400078e020a */
[----:B------:R-:W-:Y:S01]  /*0a40*/  IMAD.HI R10, R5, 0x55555556, RZ ;  /* 0x55555556050a7827 */ /* 0x000fe200078e02ff */
[----:B------:R-:W-:-:S03]  /*0a50*/  ISETP.GE.AND P5, PT, R12, 0xc, PT ;  /* 0x0000000c0c00780c */ /* 0x000fc60003fa6270 */
[----:B0-----:R-:W-:-:S04]  /*0a60*/  IMAD.HI R25, R4, 0x55555556, RZ ;  /* 0x5555555604197827 */ /* 0x001fc800078e02ff */
[----:B-----5:R-:W-:Y:S01]  /*0a70*/  IMAD.HI R27, R6, 0x55555556, RZ ;  /* 0x55555556061b7827 */ /* 0x020fe200078e02ff */
[----:B------:R-:W-:Y:S02]  /*0a80*/  LEA.HI R10, R10, R10, RZ, 0x1 ;  /* 0x0000000a0a0a7211 */ /* 0x000fe400078f08ff */
[----:B------:R-:W-:Y:S01]  /*0a90*/  LEA.HI R25, R25, R25, RZ, 0x1 ;  /* 0x0000001919197211 */ /* 0x000fe200078f08ff */
[----:B------:R-:W-:Y:S01]  /*0aa0*/  IMAD R19, R24, 0x3000, R19 ;  /* 0x0000300018137824 */ /* 0x000fe200078e0213 */
[----:B------:R-:W-:Y:S01]  /*0ab0*/  LEA.HI R27, R27, R27, RZ, 0x1 ;  /* 0x0000001b1b1b7211 */ /* 0x000fe200078f08ff */
[----:B------:R-:W-:Y:S01]  /*0ac0*/  IMAD R29, R10, -0x3, R5 ;  /* 0xfffffffd0a1d7824 */ /* 0x000fe200078e0205 */
[----:B------:R-:W-:Y:S01]  /*0ad0*/  ISETP.GE.AND P0, PT, R15, 0xc, PT ;  /* 0x0000000c0f00780c */ /* 0x000fe20003f06270 */
[----:B------:R-:W-:Y:S01]  /*0ae0*/  IMAD R7, R0, 0x3, R19 ;  /* 0x0000000300077824 */ /* 0x000fe200078e0213 */
[----:B------:R-:W-:Y:S01]  /*0af0*/  ISETP.GE.AND P3, PT, R5, 0xc, PT ;  /* 0x0000000c0500780c */ /* 0x000fe20003f66270 */
[----:B------:R-:W-:Y:S01]  /*0b00*/  IMAD R15, R26, -0x3, R15 ;  /* 0xfffffffd1a0f7824 */ /* 0x000fe200078e020f */
[----:B------:R-:W-:Y:S01]  /*0b10*/  ISETP.GE.AND P2, PT, R4, 0xc, PT ;  /* 0x0000000c0400780c */ /* 0x000fe20003f46270 */
[----:B------:R-:W-:Y:S01]  /*0b20*/  IMAD R16, R25, -0x3, R4 ;  /* 0xfffffffd19107824 */ /* 0x000fe200078e0204 */
[----:B------:R-:W-:Y:S01]  /*0b30*/  UISETP.GE.AND UP0, UPT, UR4, URZ, UPT ;  /* 0x0000003f0400728c */ /* 0x000fe2000bf06270 */
[----:B------:R-:W-:-:S02]  /*0b40*/  IMAD R22, R27, -0x3, R6 ;  /* 0xfffffffd1b167824 */ /* 0x000fc400078e0206 */
[----:B-1----:R-:W-:-:S04]  /*0b50*/  IMAD.WIDE R4, R17, 0x4, R2 ;  /* 0x0000000411047825 */ /* 0x002fc800078e0202 */
[----:B------:R-:W-:Y:S01]  /*0b60*/  IMAD.WIDE R6, R7, 0x4, R2 ;  /* 0x0000000407067825 */ /* 0x000fe200078e0202 */
[----:B------:R0:W-:Y:S03]  /*0b70*/  @!P5 STG.E desc[UR8][R4.64], R21 ;  /* 0x000000150400d986 */ /* 0x0001e6000c101908 */
[----:B------:R-:W-:Y:S01]  /*0b80*/  IMAD R15, R26, 0x3000, R15 ;  /* 0x000030001a0f7824 */ /* 0x000fe200078e020f */
[----:B--2---:R1:W-:Y:S01]  /*0b90*/  @!P1 STG.E desc[UR8][R6.64], R11 ;  /* 0x0000000b06009986 */ /* 0x0043e2000c101908 */
[----:B------:R-:W-:Y:S01]  /*0ba0*/  IMAD R29, R10, 0x3000, R29 ;  /* 0x000030000a1d7824 */ /* 0x000fe200078e021d */
[----:B------:R-:W-:Y:S01]  /*0bb0*/  PLOP3.LUT P1, PT, PT, PT, UP0, 0x80, 0x0 ;  /* 0x000000000000781c */ /* 0x000fe20003f2f008 */
[----:B------:R-:W-:Y:S01]  /*0bc0*/  IMAD R25, R25, 0x3000, R16 ;  /* 0x0000300019197824 */ /* 0x000fe200078e0210 */
[----:B------:R-:W-:Y:S01]  /*0bd0*/  PLOP3.LUT P5, PT, PT, PT, UP0, 0x40, 0x0 ;  /* 0x000000000000781c */ /* 0x000fe20003fae808 */
[----:B------:R-:W-:-:S02]  /*0be0*/  IMAD R27, R27, 0x3000, R22 ;  /* 0x000030001b1b7824 */ /* 0x000fc400078e0216 */
[C---:B------:R-:W-:Y:S02]  /*0bf0*/  IMAD R15, R0.reuse, 0x3, R15 ;  /* 0x00000003000f7824 */ /* 0x040fe400078e020f */
[C---:B------:R-:W-:Y:S02]  /*0c00*/  IMAD R23, R0.reuse, 0x3, R23 ;  /* 0x0000000300177824 */ /* 0x040fe400078e0217 */
[C---:B------:R-:W-:Y:S02]  /*0c10*/  IMAD R29, R0.reuse, 0x3, R29 ;  /* 0x00000003001d7824 */ /* 0x040fe400078e021d */
[C---:B------:R-:W-:Y:S02]  /*0c20*/  IMAD R25, R0.reuse, 0x3, R25 ;  /* 0x0000000300197824 */ /* 0x040fe400078e0219 */
[----:B------:R-:W-:Y:S02]  /*0c30*/  IMAD R27, R0, 0x3, R27 ;  /* 0x00000003001b7824 */ /* 0x000fe400078e021b */
[----:B------:R-:W-:-:S04]  /*0c40*/  IMAD.WIDE R16, R15, 0x4, R2 ;  /* 0x000000040f107825 */ /* 0x000fc800078e0202 */
[--C-:B------:R-:W-:Y:S01]  /*0c50*/  IMAD.WIDE R22, R23, 0x4, R2.reuse ;  /* 0x0000000417167825 */ /* 0x100fe200078e0202 */
[----:B---3--:R2:W-:Y:S03]  /*0c60*/  @!P0 STG.E desc[UR8][R16.64], R9 ;  /* 0x0000000910008986 */ /* 0x0085e6000c101908 */
[--C-:B0-----:R-:W-:Y:S01]  /*0c70*/  IMAD.WIDE R4, R29, 0x4, R2.reuse ;  /* 0x000000041d047825 */ /* 0x101fe200078e0202 */
[----:B----4-:R2:W-:Y:S03]  /*0c80*/  @!P4 STG.E desc[UR8][R22.64], R8 ;  /* 0x000000081600c986 */ /* 0x0105e6000c101908 */
[--C-:B-1----:R-:W-:Y:S01]  /*0c90*/  IMAD.WIDE R6, R25, 0x4, R2.reuse ;  /* 0x0000000419067825 */ /* 0x102fe200078e0202 */
[----:B------:R2:W-:Y:S03]  /*0ca0*/  @!P3 STG.E desc[UR8][R4.64], R20 ;  /* 0x000000140400b986 */ /* 0x0005e6000c101908 */
[----:B------:R-:W-:Y:S01]  /*0cb0*/  IMAD.WIDE R10, R27, 0x4, R2 ;  /* 0x000000041b0a7825 */ /* 0x000fe200078e0202 */
[----:B------:R2:W-:Y:S04]  /*0cc0*/  @!P2 STG.E desc[UR8][R6.64], R18 ;  /* 0x000000120600a986 */ /* 0x0005e8000c101908 */
[----:B------:R2:W-:Y:S01]  /*0cd0*/  @!P1 STG.E desc[UR8][R10.64], R14 ;  /* 0x0000000e0a009986 */ /* 0x0005e2000c101908 */
[----:B------:R-:W-:Y:S05]  /*0ce0*/  @!P5 EXIT ;  /* 0x000000000000d94d */ /* 0x000fea0003800000 */
[----:B------:R-:W0:Y:S01]  /*0cf0*/  LDS R13, [R13+0x600] ;  /* 0x000600000d0d7984 */ /* 0x000e220000000800 */
[----:B------:R-:W-:-:S05]  /*0d00*/  LOP3.LUT R12, R12, 0xe, RZ, 0xfc, !PT ;  /* 0x0000000e0c0c7812 */ /* 0x000fca00078efcff */
[----:B--2---:R-:W-:-:S05]  /*0d10*/  IMAD.HI R4, R12, 0x55555556, RZ ;  /* 0x555555560c047827 */ /* 0x004fca00078e02ff */
[----:B------:R-:W-:-:S05]  /*0d20*/  LEA.HI R5, R4, R4, RZ, 0x1 ;  /* 0x0000000404057211 */ /* 0x000fca00078f08ff */
[----:B------:R-:W-:-:S04]  /*0d30*/  IMAD R12, R5, -0x3, R12 ;  /* 0xfffffffd050c7824 */ /* 0x000fc800078e020c */
[----:B------:R-:W-:-:S04]  /*0d40*/  IMAD R5, R5, 0x3000, R12 ;  /* 0x0000300005057824 */ /* 0x000fc800078e020c */
[----:B------:R-:W-:-:S04]  /*0d50*/  IMAD R5, R0, 0x3, R5 ;  /* 0x0000000300057824 */ /* 0x000fc800078e0205 */
[----:B------:R-:W-:-:S05]  /*0d60*/  IMAD.WIDE R2, R5, 0x4, R2 ;  /* 0x0000000405027825 */ /* 0x000fca00078e0202 */
[----:B0-----:R-:W-:Y:S01]  /*0d70*/  STG.E desc[UR8][R2.64], R13 ;  /* 0x0000000d02007986 */ /* 0x001fe2000c101908 */
[----:B------:R-:W-:Y:S05]  /*0d80*/  EXIT ;  /* 0x000000000000794d */ /* 0x000fea0003800000 */
.L_x_0:
[----:B------:R-:W-:-:S00]  /*0d90*/  BRA `(.L_x_0) ;  /* 0xfffffffc00fc7947 */ /* 0x000fc0000383ffff */
[----:B------:R-:W-:-:S00]  /*0da0*/  NOP ;  /* 0x0000000000007918 */ /* 0x000fc00000000000 */
        /* <DEDUP_REMOVED lines=13> */
.L_x_1:


//--------------------- .nv.shared.triton_poi_fused_div_sub_8 --------------------------
	.section	.nv.shared.triton_poi_fused_div_sub_8,"aw",@nobits
	.sectionflags	@""
	.align	16
	.zero		1024


//--------------------- .nv.constant0.triton_poi_fused_div_sub_8 --------------------------
	.section	.nv.constant0.triton_poi_fused_div_sub_8,"a",@progbits
	.sectionflags	@""
	.align	4
.nv.constant0.triton_poi_fused_div_sub_8:
	.zero		568
